//
// Generated by NVIDIA NVVM Compiler
//
// Compiler Build ID: CL-36424714
// Cuda compilation tools, release 13.0, V13.0.88
// Based on NVVM 20.0.0
//

.version 9.0
.target sm_100
.address_size 64

	// .globl	_Z12samplekernelv
.extern .func  (.param .b32 func_retval0) vprintf
(
	.param .b64 vprintf_param_0,
	.param .b64 vprintf_param_1
)
;
.global .align 1 .b8 $str[28] = {84, 104, 114, 101, 97, 100, 32, 35, 91, 37, 100, 93, 32, 105, 110, 32, 98, 108, 111, 99, 107, 35, 91, 37, 100, 93, 10};

.visible .entry _Z12samplekernelv()
{
	.local .align 8 .b8 	__local_depot0[8];
	.reg .b64 	%SP;
	.reg .b64 	%SPL;
	.reg .b32 	%r<5>;
	.reg .b64 	%rd<5>;

	mov.u64 	%SPL, __local_depot0;
	cvta.local.u64 	%SP, %SPL;
	add.u64 	%rd1, %SP, 0;
	add.u64 	%rd2, %SPL, 0;
	mov.u32 	%r1, %tid.x;
	mov.u32 	%r2, %ctaid.x;
	st.local.v2.u32 	[%rd2], {%r1, %r2};
	mov.u64 	%rd3, $str;
	cvta.global.u64 	%rd4, %rd3;
	{ // callseq 0, 0
	.param .b64 param0;
	st.param.b64 	[param0], %rd4;
	.param .b64 param1;
	st.param.b64 	[param1], %rd1;
	.param .b32 retval0;
	call.uni (retval0), 
	vprintf, 
	(
	param0, 
	param1
	);
	ld.param.b32 	%r3, [retval0];
	} // callseq 0
	ret;

}


// ===== COMPILED SASS (sm_100) =====

	.target	sm_100

	.elftype	@"ET_EXEC"


//--------------------- .note.nv.tkinfo           --------------------------
	.section	.note.nv.tkinfo,"",@"SHT_NOTE"
	.sectionflags	@"SHF_NOTE_NV_TKINFO"
	.tkinfo
        /*0018*/ 	.word	0x00000002
        /*0030*/ 	.string	""
        /*0030*/ 	.string	"ptxas"
        /*0030*/ 	.string	"Cuda compilation tools, release 13.0, V13.0.88"
        /*0030*/ 	.string	"Build cuda_13.0.r13.0/compiler.36424714_0"
        /*0030*/ 	.string	"-arch sm_100 -m 64 "



//--------------------- .note.nv.cuinfo           --------------------------
	.section	.note.nv.cuinfo,"",@"SHT_NOTE"
	.sectionflags	@"SHF_NOTE_NV_CUINFO"
        /*0018*/ 	.short	0x0002
        /*001a*/ 	.short	0x0064
        /*001c*/ 	.short	0x0082
	.zero		2


//--------------------- .nv.info                  --------------------------
	.section	.nv.info,"",@"SHT_CUDA_INFO"
	.align	4


	//----- nvinfo : EIATTR_REGCOUNT
	.align		4
        /*0000*/ 	.byte	0x04, 0x2f
        /*0002*/ 	.short	(.L_2 - .L_1)
	.align		4
.L_1:
        /*0004*/ 	.word	index@(_Z12samplekernelv)
        /*0008*/ 	.word	0x00000018


	//----- nvinfo : EIATTR_FRAME_SIZE
	.align		4
.L_2:
        /*000c*/ 	.byte	0x04, 0x11
        /*000e*/ 	.short	(.L_4 - .L_3)
	.align		4
.L_3:
        /*0010*/ 	.word	index@(_Z12samplekernelv)
        /*0014*/ 	.word	0x00000008


	//----- nvinfo : EIATTR_MIN_STACK_SIZE
	.align		4
.L_4:
        /*0018*/ 	.byte	0x04, 0x12
        /*001a*/ 	.short	(.L_6 - .L_5)
	.align		4
.L_5:
        /*001c*/ 	.word	index@(_Z12samplekernelv)
        /*0020*/ 	.word	0x00000008
.L_6:


//--------------------- .nv.compat                --------------------------
	.section	.nv.compat,"",@"SHT_CUDA_COMPAT_INFO"
	.align	4
        /*0000*/ 	.byte	0x02, 0x09, 0x00, 0x00, 0x02, 0x02, 0x01, 0x00, 0x02, 0x05, 0x05, 0x00, 0x03, 0x07, 0x01, 0x01
        /*0010*/ 	.byte	0x02, 0x03, 0x00, 0x00, 0x02, 0x06, 0x01, 0x00, 0x04, 0x0b, 0x08, 0x00, 0x09, 0x00, 0x00, 0x00
        /*0020*/ 	.byte	0x00, 0x00, 0x00, 0x00


//--------------------- .nv.info._Z12samplekernelv --------------------------
	.section	.nv.info._Z12samplekernelv,"",@"SHT_CUDA_INFO"
	.sectionflags	@""
	.align	4


	//----- nvinfo : EIATTR_CUDA_API_VERSION
	.align		4
        /*0000*/ 	.byte	0x04, 0x37
        /*0002*/ 	.short	(.L_8 - .L_7)
.L_7:
        /*0004*/ 	.word	0x00000082


	//----- nvinfo : EIATTR_SPARSE_MMA_MASK
	.align		4
.L_8:
        /*0008*/ 	.byte	0x03, 0x50
        /*000a*/ 	.short	0x0000


	//----- nvinfo : EIATTR_MAXREG_COUNT
	.align		4
        /*000c*/ 	.byte	0x03, 0x1b
        /*000e*/ 	.short	0x00ff


	//----- nvinfo : EIATTR_EXTERNS
	.align		4
        /*0010*/ 	.byte	0x04, 0x0f
        /*0012*/ 	.short	(.L_10 - .L_9)


	//   ....[0]....
	.align		4
.L_9:
        /*0014*/ 	.word	index@(vprintf)


	//----- nvinfo : EIATTR_MERCURY_ISA_VERSION
	.align		4
.L_10:
        /*0018*/ 	.byte	0x03, 0x5f
        /*001a*/ 	.short	0x0101


	//----- nvinfo : EIATTR_VRC_CTA_INIT_COUNT
	.align		4
        /*001c*/ 	.byte	0x02, 0x4a
	.zero		1
	.zero		1


	//----- nvinfo : EIATTR_SYSCALL_OFFSETS
	.align		4
        /*0020*/ 	.byte	0x04, 0x46
        /*0022*/ 	.short	(.L_12 - .L_11)


	//   ....[0]....
.L_11:
        /*0024*/ 	.word	0x000000f0


	//----- nvinfo : EIATTR_EXIT_INSTR_OFFSETS
	.align		4
.L_12:
        /*0028*/ 	.byte	0x04, 0x1c
        /*002a*/ 	.short	(.L_14 - .L_13)


	//   ....[0]....
.L_13:
        /*002c*/ 	.word	0x00000100


	//----- nvinfo : EIATTR_SW_WAR
	.align		4
.L_14:
        /*0030*/ 	.byte	0x04, 0x36
        /*0032*/ 	.short	(.L_16 - .L_15)
.L_15:
        /*0034*/ 	.word	0x00000008
.L_16:


//--------------------- .nv.callgraph             --------------------------
	.section	.nv.callgraph,"",@"SHT_CUDA_CALLGRAPH"
	.align	4
	.sectionentsize	8
	.align		4
        /*0000*/ 	.word	0x00000000
	.align		4
        /*0004*/ 	.word	0xffffffff
	.align		4
        /*0008*/ 	.word	index@(_Z12samplekernelv)
	.align		4
        /*000c*/ 	.word	index@(vprintf)
	.align		4
        /*0010*/ 	.word	0x00000000
	.align		4
        /*0014*/ 	.word	0xfffffffe
	.align		4
        /*0018*/ 	.word	0x00000000
	.align		4
        /*001c*/ 	.word	0xfffffffd
	.align		4
        /*0020*/ 	.word	0x00000000
	.align		4
        /*0024*/ 	.word	0xfffffffc


//--------------------- .nv.constant4             --------------------------
	.section	.nv.constant4,"a",@progbits
	.align	8
	.align		8
.nv.constant4:
        /*0000*/ 	.dword	vprintf
	.align		8
        /*0008*/ 	.dword	$str


//--------------------- .text._Z12samplekernelv   --------------------------
	.section	.text._Z12samplekernelv,"ax",@progbits
	.align	128
        .global         _Z12samplekernelv
        .type           _Z12samplekernelv,@function
        .size           _Z12samplekernelv,(.L_x_2 - _Z12samplekernelv)
        .other          _Z12samplekernelv,@"STO_CUDA_ENTRY STV_DEFAULT"
_Z12samplekernelv:
.text._Z12samplekernelv:
[----:B------:R-:W0:Y:S01]  /*0000*/  LDC R1, c[0x0][0x37c] ;  /* 0x0000df00ff017b82 */ /* 0x000e220000000800 */
[----:B------:R-:W1:Y:S01]  /*0010*/  S2R R8, SR_TID.X ;  /* 0x0000000000087919 */ /* 0x000e620000002100 */
[----:B0-----:R-:W-:Y:S01]  /*0020*/  VIADD R1, R1, 0xfffffff8 ;  /* 0xfffffff801017836 */ /* 0x001fe20000000000 */
[----:B------:R-:W-:Y:S01]  /*0030*/  MOV R0, 0x0 ;  /* 0x0000000000007802 */ /* 0x000fe20000000f00 */
[----:B------:R-:W0:Y:S01]  /*0040*/  LDCU UR4, c[0x0][0x2f8] ;  /* 0x00005f00ff0477ac */ /* 0x000e220008000800 */
[----:B------:R-:W1:Y:S03]  /*0050*/  S2R R9, SR_CTAID.X ;  /* 0x0000000000097919 */ /* 0x000e660000002500 */
[----:B------:R2:W3:Y:S01]  /*0060*/  LDC.64 R2, c[0x4][R0] ;  /* 0x0100000000027b82 */ /* 0x0004e20000000a00 */
[----:B------:R-:W4:Y:S01]  /*0070*/  LDCU.64 UR6, c[0x4][0x8] ;  /* 0x01000100ff0677ac */ /* 0x000f220008000a00 */
[----:B------:R-:W5:Y:S01]  /*0080*/  LDCU UR5, c[0x0][0x2fc] ;  /* 0x00005f80ff0577ac */ /* 0x000f620008000800 */
[----:B0-----:R-:W-:Y:S01]  /*0090*/  IADD3 R6, P0, PT, R1, UR4, RZ ;  /* 0x0000000401067c10 */ /* 0x001fe2000ff1e0ff */
[----:B----4-:R-:W-:Y:S01]  /*00a0*/  IMAD.U32 R4, RZ, RZ, UR6 ;  /* 0x00000006ff047e24 */ /* 0x010fe2000f8e00ff */
[----:B------:R-:W-:-:S03]  /*00b0*/  MOV R5, UR7 ;  /* 0x0000000700057c02 */ /* 0x000fc60008000f00 */
[----:B-----5:R-:W-:Y:S01]  /*00c0*/  IMAD.X R7, RZ, RZ, UR5, P0 ;  /* 0x00000005ff077e24 */ /* 0x020fe200080e06ff */
[----:B-1----:R2:W-:Y:S07]  /*00d0*/  STL.64 [R1], R8 ;  /* 0x0000000801007387 */ /* 0x0025ee0000100a00 */
[----:B------:R-:W-:-:S07]  /*00e0*/  LEPC R20, `(.L_x_0) ;  /* 0x000000001014794e */ /* 0x000fce0000000000 */
[----:B--23--:R-:W-:Y:S05]  /*00f0*/  CALL.ABS.NOINC R2 ;  /* 0x0000000002007343 */ /* 0x00cfea0003c00000 */
.L_x_0:
[----:B------:R-:W-:Y:S05]  /*0100*/  EXIT ;  /* 0x000000000000794d */ /* 0x000fea0003800000 */
.L_x_1:
[----:B------:R-:W-:-:S00]  /*0110*/  BRA `(.L_x_1) ;  /* 0xfffffffc00fc7947 */ /* 0x000fc0000383ffff */
[----:B------:R-:W-:-:S00]  /*0120*/  NOP ;  /* 0x0000000000007918 */ /* 0x000fc00000000000 */
        /* <DEDUP_REMOVED lines=13> */
.L_x_2:


//--------------------- .nv.global.init           --------------------------
	.section	.nv.global.init,"aw",@progbits
.nv.global.init:
	.type		$str,@object
	.size		$str,(.L_0 - $str)
$str:
        /*0000*/ 	.byte	0x54, 0x68, 0x72, 0x65, 0x61, 0x64, 0x20, 0x23, 0x5b, 0x25, 0x64, 0x5d, 0x20, 0x69, 0x6e, 0x20
        /*0010*/ 	.byte	0x62, 0x6c, 0x6f, 0x63, 0x6b, 0x23, 0x5b, 0x25, 0x64, 0x5d, 0x0a, 0x00
.L_0:


//--------------------- .nv.shared.reserved.0     --------------------------
	.section	.nv.shared.reserved.0,"aw",@nobits
	.weak		__nv_reservedSMEM_offset_0_alias
	.size		__nv_reservedSMEM_offset_0_alias, 0, 64
	.other		__nv_reservedSMEM_offset_0_alias,@"STO_CUDA_RESERVED_SHARED STV_DEFAULT"
__nv_reservedSMEM_offset_0_alias:
	.zero		0
	.zero		64


//--------------------- .nv.constant0._Z12samplekernelv --------------------------
	.section	.nv.constant0._Z12samplekernelv,"a",@progbits
	.sectionflags	@""
	.align	4
.nv.constant0._Z12samplekernelv:
	.zero		896


//--------------------- SYMBOLS --------------------------

	.type		.nv.reservedSmem.offset0,@object
	.size		.nv.reservedSmem.offset0,0x4
	.type		vprintf,@function
